//
// Generated by NVIDIA NVVM Compiler
//
// Compiler Build ID: CL-36424714
// Cuda compilation tools, release 13.0, V13.0.88
// Based on NVVM 20.0.0
//

.version 9.0
.target sm_100
.address_size 64

	// .globl	candidate1
// _ZZ10candidate1E15pad_temp_shared has been demoted
// _ZZ10candidate1E13kernel_shared has been demoted

.visible .entry candidate1(
	.param .u64 .ptr .align 1 candidate1_param_0,
	.param .u64 .ptr .align 1 candidate1_param_1,
	.param .u64 .ptr .align 1 candidate1_param_2
)
.maxntid 392
{
	.reg .pred 	%p<5>;
	.reg .b32 	%r<39>;
	.reg .b32 	%f<141>;
	.reg .b64 	%rd<14>;
	// demoted variable
	.shared .align 4 .b8 _ZZ10candidate1E15pad_temp_shared[12544];
	// demoted variable
	.shared .align 4 .b8 _ZZ10candidate1E13kernel_shared[512];
	ld.param.u64 	%rd4, [candidate1_param_0];
	ld.param.u64 	%rd5, [candidate1_param_1];
	cvta.to.global.u64 	%rd1, %rd5;
	cvta.to.global.u64 	%rd2, %rd4;
	mov.u32 	%r1, %ctaid.x;
	and.b32  	%r15, %r1, 1;
	setp.eq.b32 	%p1, %r15, 1;
	selp.b32 	%r16, 392, 0, %p1;
	mov.u32 	%r2, %tid.x;
	add.s32 	%r3, %r16, %r2;
	shl.b32 	%r17, %r2, 2;
	mov.u32 	%r18, _ZZ10candidate1E15pad_temp_shared;
	add.s32 	%r4, %r18, %r17;
	shl.b32 	%r19, %r1, 12;
	and.b32  	%r20, %r19, 2147475456;
	shl.b32 	%r21, %r2, 6;
	or.b32  	%r22, %r21, %r2;
	and.b32  	%r23, %r22, 7687;
	or.b32  	%r5, %r23, %r20;
	mov.b32 	%r35, 0;
	mov.f32 	%f125, 0f00000000;
	mov.f32 	%f126, %f125;
	mov.f32 	%f127, %f125;
	mov.f32 	%f128, %f125;
	mov.f32 	%f129, %f125;
	mov.f32 	%f130, %f125;
	mov.f32 	%f131, %f125;
	mov.f32 	%f132, %f125;
	mov.f32 	%f133, %f125;
	mov.f32 	%f134, %f125;
	mov.f32 	%f135, %f125;
	mov.f32 	%f136, %f125;
	mov.f32 	%f137, %f125;
	mov.f32 	%f138, %f125;
	mov.f32 	%f139, %f125;
	mov.f32 	%f140, %f125;
$L__BB0_1:
	setp.gt.u32 	%p2, %r2, 127;
	bar.sync 	0;
	mad.lo.s32 	%r24, %r35, 6272, %r3;
	mul.wide.u32 	%rd6, %r24, 4;
	add.s64 	%rd7, %rd2, %rd6;
	ld.global.nc.f32 	%f50, [%rd7];
	st.shared.f32 	[%r4], %f50;
	ld.global.nc.f32 	%f51, [%rd7+3136];
	st.shared.f32 	[%r4+1568], %f51;
	ld.global.nc.f32 	%f52, [%rd7+6272];
	st.shared.f32 	[%r4+3136], %f52;
	ld.global.nc.f32 	%f53, [%rd7+9408];
	st.shared.f32 	[%r4+4704], %f53;
	ld.global.nc.f32 	%f54, [%rd7+12544];
	st.shared.f32 	[%r4+6272], %f54;
	ld.global.nc.f32 	%f55, [%rd7+15680];
	st.shared.f32 	[%r4+7840], %f55;
	ld.global.nc.f32 	%f56, [%rd7+18816];
	st.shared.f32 	[%r4+9408], %f56;
	ld.global.nc.f32 	%f57, [%rd7+21952];
	st.shared.f32 	[%r4+10976], %f57;
	@%p2 bra 	$L__BB0_3;
	shl.b32 	%r25, %r35, 3;
	add.s32 	%r26, %r5, %r25;
	mul.wide.u32 	%rd8, %r26, 4;
	add.s64 	%rd9, %rd1, %rd8;
	ld.global.nc.f32 	%f58, [%rd9];
	shl.b32 	%r27, %r2, 2;
	mov.u32 	%r28, _ZZ10candidate1E13kernel_shared;
	add.s32 	%r29, %r28, %r27;
	st.shared.f32 	[%r29], %f58;
$L__BB0_3:
	bar.sync 	0;
	mov.u32 	%r32, _ZZ10candidate1E13kernel_shared;
	add.s32 	%r36, %r32, 256;
	mov.b32 	%r38, 1568;
	mov.u32 	%r37, %r4;
$L__BB0_4:
	ld.shared.f32 	%f59, [%r37];
	ld.shared.f32 	%f60, [%r36+-256];
	fma.rn.f32 	%f61, %f59, %f60, %f140;
	ld.shared.f32 	%f62, [%r36+-128];
	fma.rn.f32 	%f63, %f59, %f62, %f139;
	ld.shared.f32 	%f64, [%r36];
	fma.rn.f32 	%f65, %f59, %f64, %f138;
	ld.shared.f32 	%f66, [%r36+128];
	fma.rn.f32 	%f67, %f59, %f66, %f137;
	ld.shared.f32 	%f68, [%r36+-224];
	fma.rn.f32 	%f69, %f59, %f68, %f136;
	ld.shared.f32 	%f70, [%r36+-96];
	fma.rn.f32 	%f71, %f59, %f70, %f135;
	ld.shared.f32 	%f72, [%r36+32];
	fma.rn.f32 	%f73, %f59, %f72, %f134;
	ld.shared.f32 	%f74, [%r36+160];
	fma.rn.f32 	%f75, %f59, %f74, %f133;
	ld.shared.f32 	%f76, [%r36+-192];
	fma.rn.f32 	%f77, %f59, %f76, %f132;
	ld.shared.f32 	%f78, [%r36+-64];
	fma.rn.f32 	%f79, %f59, %f78, %f131;
	ld.shared.f32 	%f80, [%r36+64];
	fma.rn.f32 	%f81, %f59, %f80, %f130;
	ld.shared.f32 	%f82, [%r36+192];
	fma.rn.f32 	%f83, %f59, %f82, %f129;
	ld.shared.f32 	%f84, [%r36+-160];
	fma.rn.f32 	%f85, %f59, %f84, %f128;
	ld.shared.f32 	%f86, [%r36+-32];
	fma.rn.f32 	%f87, %f59, %f86, %f127;
	ld.shared.f32 	%f88, [%r36+96];
	fma.rn.f32 	%f89, %f59, %f88, %f126;
	ld.shared.f32 	%f90, [%r36+224];
	fma.rn.f32 	%f91, %f59, %f90, %f125;
	ld.shared.f32 	%f92, [%r37+1568];
	ld.shared.f32 	%f93, [%r36+-252];
	fma.rn.f32 	%f140, %f92, %f93, %f61;
	ld.shared.f32 	%f94, [%r36+-124];
	fma.rn.f32 	%f139, %f92, %f94, %f63;
	ld.shared.f32 	%f95, [%r36+4];
	fma.rn.f32 	%f138, %f92, %f95, %f65;
	ld.shared.f32 	%f96, [%r36+132];
	fma.rn.f32 	%f137, %f92, %f96, %f67;
	ld.shared.f32 	%f97, [%r36+-220];
	fma.rn.f32 	%f136, %f92, %f97, %f69;
	ld.shared.f32 	%f98, [%r36+-92];
	fma.rn.f32 	%f135, %f92, %f98, %f71;
	ld.shared.f32 	%f99, [%r36+36];
	fma.rn.f32 	%f134, %f92, %f99, %f73;
	ld.shared.f32 	%f100, [%r36+164];
	fma.rn.f32 	%f133, %f92, %f100, %f75;
	ld.shared.f32 	%f101, [%r36+-188];
	fma.rn.f32 	%f132, %f92, %f101, %f77;
	ld.shared.f32 	%f102, [%r36+-60];
	fma.rn.f32 	%f131, %f92, %f102, %f79;
	ld.shared.f32 	%f103, [%r36+68];
	fma.rn.f32 	%f130, %f92, %f103, %f81;
	ld.shared.f32 	%f104, [%r36+196];
	fma.rn.f32 	%f129, %f92, %f104, %f83;
	ld.shared.f32 	%f105, [%r36+-156];
	fma.rn.f32 	%f128, %f92, %f105, %f85;
	ld.shared.f32 	%f106, [%r36+-28];
	fma.rn.f32 	%f127, %f92, %f106, %f87;
	ld.shared.f32 	%f107, [%r36+100];
	fma.rn.f32 	%f126, %f92, %f107, %f89;
	ld.shared.f32 	%f108, [%r36+228];
	fma.rn.f32 	%f125, %f92, %f108, %f91;
	add.s32 	%r38, %r38, 3136;
	add.s32 	%r37, %r37, 3136;
	add.s32 	%r36, %r36, 8;
	setp.ne.s32 	%p3, %r38, 14112;
	@%p3 bra 	$L__BB0_4;
	add.s32 	%r35, %r35, 1;
	setp.ne.s32 	%p4, %r35, 64;
	@%p4 bra 	$L__BB0_1;
	ld.param.u64 	%rd13, [candidate1_param_2];
	shr.u32 	%r33, %r1, 1;
	mad.lo.s32 	%r34, %r33, 12544, %r3;
	cvta.to.global.u64 	%rd10, %rd13;
	mul.wide.u32 	%rd11, %r34, 4;
	add.s64 	%rd12, %rd10, %rd11;
	st.global.f32 	[%rd12], %f140;
	st.global.f32 	[%rd12+12544], %f139;
	st.global.f32 	[%rd12+25088], %f138;
	st.global.f32 	[%rd12+37632], %f137;
	st.global.f32 	[%rd12+3136], %f136;
	st.global.f32 	[%rd12+15680], %f135;
	st.global.f32 	[%rd12+28224], %f134;
	st.global.f32 	[%rd12+40768], %f133;
	st.global.f32 	[%rd12+6272], %f132;
	st.global.f32 	[%rd12+18816], %f131;
	st.global.f32 	[%rd12+31360], %f130;
	st.global.f32 	[%rd12+43904], %f129;
	st.global.f32 	[%rd12+9408], %f128;
	st.global.f32 	[%rd12+21952], %f127;
	st.global.f32 	[%rd12+34496], %f126;
	st.global.f32 	[%rd12+47040], %f125;
	ret;

}


// ===== COMPILED SASS (sm_100) =====

	.target	sm_100

	.elftype	@"ET_EXEC"


//--------------------- .note.nv.tkinfo           --------------------------
	.section	.note.nv.tkinfo,"",@"SHT_NOTE"
	.sectionflags	@"SHF_NOTE_NV_TKINFO"
	.tkinfo
        /*0018*/ 	.word	0x00000002
        /*0030*/ 	.string	""
        /*0030*/ 	.string	"ptxas"
        /*0030*/ 	.string	"Cuda compilation tools, release 13.0, V13.0.88"
        /*0030*/ 	.string	"Build cuda_13.0.r13.0/compiler.36424714_0"
        /*0030*/ 	.string	"-arch sm_100 -m 64 "



//--------------------- .note.nv.cuinfo           --------------------------
	.section	.note.nv.cuinfo,"",@"SHT_NOTE"
	.sectionflags	@"SHF_NOTE_NV_CUINFO"
        /*0018*/ 	.short	0x0002
        /*001a*/ 	.short	0x0064
        /*001c*/ 	.short	0x0082
	.zero		2


//--------------------- .nv.info                  --------------------------
	.section	.nv.info,"",@"SHT_CUDA_INFO"
	.align	4


	//----- nvinfo : EIATTR_REGCOUNT
	.align		4
        /*0000*/ 	.byte	0x04, 0x2f
        /*0002*/ 	.short	(.L_1 - .L_0)
	.align		4
.L_0:
        /*0004*/ 	.word	index@(candidate1)
        /*0008*/ 	.word	0x00000030


	//----- nvinfo : EIATTR_FRAME_SIZE
	.align		4
.L_1:
        /*000c*/ 	.byte	0x04, 0x11
        /*000e*/ 	.short	(.L_3 - .L_2)
	.align		4
.L_2:
        /*0010*/ 	.word	index@(candidate1)
        /*0014*/ 	.word	0x00000000


	//----- nvinfo : EIATTR_MIN_STACK_SIZE
	.align		4
.L_3:
        /*0018*/ 	.byte	0x04, 0x12
        /*001a*/ 	.short	(.L_5 - .L_4)
	.align		4
.L_4:
        /*001c*/ 	.word	index@(candidate1)
        /*0020*/ 	.word	0x00000000
.L_5:


//--------------------- .nv.compat                --------------------------
	.section	.nv.compat,"",@"SHT_CUDA_COMPAT_INFO"
	.align	4
        /*0000*/ 	.byte	0x02, 0x09, 0x00, 0x00, 0x02, 0x02, 0x01, 0x00, 0x02, 0x05, 0x05, 0x00, 0x03, 0x07, 0x01, 0x01
        /*0010*/ 	.byte	0x02, 0x03, 0x00, 0x00, 0x02, 0x06, 0x01, 0x00, 0x04, 0x0b, 0x08, 0x00, 0x09, 0x00, 0x00, 0x00
        /*0020*/ 	.byte	0x00, 0x00, 0x00, 0x00


//--------------------- .nv.info.candidate1       --------------------------
	.section	.nv.info.candidate1,"",@"SHT_CUDA_INFO"
	.sectionflags	@""
	.align	4


	//----- nvinfo : EIATTR_CUDA_API_VERSION
	.align		4
        /*0000*/ 	.byte	0x04, 0x37
        /*0002*/ 	.short	(.L_7 - .L_6)
.L_6:
        /*0004*/ 	.word	0x00000082


	//----- nvinfo : EIATTR_KPARAM_INFO
	.align		4
.L_7:
        /*0008*/ 	.byte	0x04, 0x17
        /*000a*/ 	.short	(.L_9 - .L_8)
.L_8:
        /*000c*/ 	.word	0x00000000
        /*0010*/ 	.short	0x0002
        /*0012*/ 	.short	0x0010
        /*0014*/ 	.byte	0x00, 0xf5, 0x21, 0x00


	//----- nvinfo : EIATTR_KPARAM_INFO
	.align		4
.L_9:
        /*0018*/ 	.byte	0x04, 0x17
        /*001a*/ 	.short	(.L_11 - .L_10)
.L_10:
        /*001c*/ 	.word	0x00000000
        /*0020*/ 	.short	0x0001
        /*0022*/ 	.short	0x0008
        /*0024*/ 	.byte	0x00, 0xf5, 0x21, 0x00


	//----- nvinfo : EIATTR_KPARAM_INFO
	.align		4
.L_11:
        /*0028*/ 	.byte	0x04, 0x17
        /*002a*/ 	.short	(.L_13 - .L_12)
.L_12:
        /*002c*/ 	.word	0x00000000
        /*0030*/ 	.short	0x0000
        /*0032*/ 	.short	0x0000
        /*0034*/ 	.byte	0x00, 0xf5, 0x21, 0x00


	//----- nvinfo : EIATTR_SPARSE_MMA_MASK
	.align		4
.L_13:
        /*0038*/ 	.byte	0x03, 0x50
        /*003a*/ 	.short	0x0000


	//----- nvinfo : EIATTR_MAXREG_COUNT
	.align		4
        /*003c*/ 	.byte	0x03, 0x1b
        /*003e*/ 	.short	0x0080


	//----- nvinfo : EIATTR_NUM_BARRIERS
	.align		4
        /*0040*/ 	.byte	0x02, 0x4c
        /*0042*/ 	.byte	0x01
	.zero		1


	//----- nvinfo : EIATTR_MERCURY_ISA_VERSION
	.align		4
        /*0044*/ 	.byte	0x03, 0x5f
        /*0046*/ 	.short	0x0101


	//----- nvinfo : EIATTR_VRC_CTA_INIT_COUNT
	.align		4
        /*0048*/ 	.byte	0x02, 0x4a
	.zero		1
	.zero		1


	//----- nvinfo : EIATTR_EXIT_INSTR_OFFSETS
	.align		4
        /*004c*/ 	.byte	0x04, 0x1c
        /*004e*/ 	.short	(.L_15 - .L_14)


	//   ....[0]....
.L_14:
        /*0050*/ 	.word	0x000008d0


	//----- nvinfo : EIATTR_MAX_THREADS
	.align		4
.L_15:
        /*0054*/ 	.byte	0x04, 0x05
        /*0056*/ 	.short	(.L_17 - .L_16)
.L_16:
        /*0058*/ 	.word	0x00000188
        /*005c*/ 	.word	0x00000001
        /*0060*/ 	.word	0x00000001


	//----- nvinfo : EIATTR_CBANK_PARAM_SIZE
	.align		4
.L_17:
        /*0064*/ 	.byte	0x03, 0x19
        /*0066*/ 	.short	0x0018


	//----- nvinfo : EIATTR_PARAM_CBANK
	.align		4
        /*0068*/ 	.byte	0x04, 0x0a
        /*006a*/ 	.short	(.L_19 - .L_18)
	.align		4
.L_18:
        /*006c*/ 	.word	index@(.nv.constant0.candidate1)
        /*0070*/ 	.short	0x0380
        /*0072*/ 	.short	0x0018


	//----- nvinfo : EIATTR_SW_WAR
	.align		4
.L_19:
        /*0074*/ 	.byte	0x04, 0x36
        /*0076*/ 	.short	(.L_21 - .L_20)
.L_20:
        /*0078*/ 	.word	0x00000008
.L_21:


//--------------------- .nv.callgraph             --------------------------
	.section	.nv.callgraph,"",@"SHT_CUDA_CALLGRAPH"
	.align	4
	.sectionentsize	8
	.align		4
        /*0000*/ 	.word	0x00000000
	.align		4
        /*0004*/ 	.word	0xffffffff
	.align		4
        /*0008*/ 	.word	0x00000000
	.align		4
        /*000c*/ 	.word	0xfffffffe
	.align		4
        /*0010*/ 	.word	0x00000000
	.align		4
        /*0014*/ 	.word	0xfffffffd
	.align		4
        /*0018*/ 	.word	0x00000000
	.align		4
        /*001c*/ 	.word	0xfffffffc


//--------------------- .text.candidate1          --------------------------
	.section	.text.candidate1,"ax",@progbits
	.align	128
        .global         candidate1
        .type           candidate1,@function
        .size           candidate1,(.L_x_3 - candidate1)
        .other          candidate1,@"STO_CUDA_ENTRY STV_DEFAULT"
candidate1:
.text.candidate1:
[----:B------:R-:W-:Y:S01]  /*0000*/  LDC R1, c[0x0][0x37c] ;  /* 0x0000df00ff017b82 */ /* 0x000fe20000000800 */
[----:B------:R-:W0:Y:S07]  /*0010*/  S2R R0, SR_CTAID.X ;  /* 0x0000000000007919 */ /* 0x000e2e0000002500 */
[----:B------:R-:W1:Y:S01]  /*0020*/  S2UR UR5, SR_CgaCtaId ;  /* 0x00000000000579c3 */ /* 0x000e620000008800 */
[----:B------:R-:W-:Y:S01]  /*0030*/  UMOV UR4, 0x400 ;  /* 0x0000040000047882 */ /* 0x000fe20000000000 */
[----:B------:R-:W-:Y:S01]  /*0040*/  HFMA2 R45, -RZ, RZ, 0, 0 ;  /* 0x00000000ff2d7431 */ /* 0x000fe200000001ff */
[----:B------:R-:W2:Y:S01]  /*0050*/  S2R R2, SR_TID.X ;  /* 0x0000000000027919 */ /* 0x000ea20000002100 */
[----:B------:R-:W-:Y:S01]  /*0060*/  HFMA2 R41, -RZ, RZ, 0, 0 ;  /* 0x00000000ff297431 */ /* 0x000fe200000001ff */
[----:B------:R-:W-:Y:S01]  /*0070*/  CS2R R38, SRZ ;  /* 0x0000000000267805 */ /* 0x000fe2000001ff00 */
[----:B------:R-:W-:Y:S01]  /*0080*/  HFMA2 R5, -RZ, RZ, 0, 0 ;  /* 0x00000000ff057431 */ /* 0x000fe200000001ff */
[----:B------:R-:W-:Y:S01]  /*0090*/  CS2R R16, SRZ ;  /* 0x0000000000107805 */ /* 0x000fe2000001ff00 */
[----:B------:R-:W-:Y:S01]  /*00a0*/  HFMA2 R9, -RZ, RZ, 0, 0 ;  /* 0x00000000ff097431 */ /* 0x000fe200000001ff */
[----:B------:R-:W-:-:S02]  /*00b0*/  CS2R R14, SRZ ;  /* 0x00000000000e7805 */ /* 0x000fc4000001ff00 */
[----:B------:R-:W-:Y:S02]  /*00c0*/  CS2R R12, SRZ ;  /* 0x00000000000c7805 */ /* 0x000fe4000001ff00 */
[----:B------:R-:W-:Y:S02]  /*00d0*/  CS2R R10, SRZ ;  /* 0x00000000000a7805 */ /* 0x000fe4000001ff00 */
[----:B------:R-:W-:Y:S01]  /*00e0*/  MOV R43, RZ ;  /* 0x000000ff002b7202 */ /* 0x000fe20000000f00 */
[----:B------:R-:W3:Y:S01]  /*00f0*/  LDCU.64 UR6, c[0x0][0x358] ;  /* 0x00006b00ff0677ac */ /* 0x000ee20008000a00 */
[----:B------:R-:W-:Y:S01]  /*0100*/  MOV R7, RZ ;  /* 0x000000ff00077202 */ /* 0x000fe20000000f00 */
[----:B-1----:R-:W-:Y:S01]  /*0110*/  ULEA UR4, UR5, UR4, 0x18 ;  /* 0x0000000405047291 */ /* 0x002fe2000f8ec0ff */
[C---:B0-----:R-:W-:Y:S02]  /*0120*/  LOP3.LUT R4, R0.reuse, 0x1, RZ, 0xc0, !PT ;  /* 0x0000000100047812 */ /* 0x041fe400078ec0ff */
[----:B------:R-:W-:-:S02]  /*0130*/  SHF.L.U32 R40, R0, 0xc, RZ ;  /* 0x0000000c00287819 */ /* 0x000fc400000006ff */
[----:B------:R-:W-:Y:S02]  /*0140*/  ISETP.NE.U32.AND P0, PT, R4, 0x1, PT ;  /* 0x000000010400780c */ /* 0x000fe40003f05070 */
[C---:B--2---:R-:W-:Y:S02]  /*0150*/  SHF.L.U32 R3, R2.reuse, 0x6, RZ ;  /* 0x0000000602037819 */ /* 0x044fe400000006ff */
[C---:B------:R-:W-:Y:S02]  /*0160*/  IADD3 R44, PT, PT, R2.reuse, 0x188, RZ ;  /* 0x00000188022c7810 */ /* 0x040fe40007ffe0ff */
[----:B------:R-:W-:Y:S02]  /*0170*/  LOP3.LUT R3, R3, 0x1e07, R2, 0xc8, !PT ;  /* 0x00001e0703037812 */ /* 0x000fe400078ec802 */
[----:B------:R-:W-:Y:S02]  /*0180*/  LEA R42, R2, UR4, 0x2 ;  /* 0x00000004022a7c11 */ /* 0x000fe4000f8e10ff */
[----:B------:R-:W-:-:S02]  /*0190*/  LOP3.LUT R40, R3, 0x7fffe000, R40, 0xf8, !PT ;  /* 0x7fffe00003287812 */ /* 0x000fc400078ef828 */
[----:B------:R-:W-:Y:S02]  /*01a0*/  MOV R3, RZ ;  /* 0x000000ff00037202 */ /* 0x000fe40000000f00 */
[----:B---3--:R-:W-:-:S07]  /*01b0*/  @P0 IADD3 R44, PT, PT, R2, RZ, RZ ;  /* 0x000000ff022c0210 */ /* 0x008fce0007ffe0ff */
.L_x_1:
[----:B------:R-:W-:Y:S01]  /*01c0*/  BAR.SYNC.DEFER_BLOCKING 0x0 ;  /* 0x0000000000007b1d */ /* 0x000fe20000010000 */
[----:B------:R-:W-:Y:S01]  /*01d0*/  ISETP.GT.U32.AND P0, PT, R2, 0x7f, PT ;  /* 0x0000007f0200780c */ /* 0x000fe20003f04070 */
[----:B------:R-:W-:-:S06]  /*01e0*/  IMAD R23, R38, 0x1880, R44 ;  /* 0x0000188026177824 */ /* 0x000fcc00078e022c */
[----:B------:R-:W0:Y:S08]  /*01f0*/  LDC.64 R20, c[0x0][0x380] ;  /* 0x0000e000ff147b82 */ /* 0x000e300000000a00 */
[----:B------:R-:W1:Y:S01]  /*0200*/  @!P0 LDC.64 R18, c[0x0][0x388] ;  /* 0x0000e200ff128b82 */ /* 0x000e620000000a00 */
[----:B------:R-:W-:Y:S01]  /*0210*/  @!P0 LEA R31, R38, R40, 0x3 ;  /* 0x00000028261f8211 */ /* 0x000fe200078e18ff */
[----:B0-----:R-:W-:-:S05]  /*0220*/  IMAD.WIDE.U32 R20, R23, 0x4, R20 ;  /* 0x0000000417147825 */ /* 0x001fca00078e0014 */
[----:B------:R-:W2:Y:S01]  /*0230*/  LDG.E.CONSTANT R23, desc[UR6][R20.64] ;  /* 0x0000000614177981 */ /* 0x000ea2000c1e9900 */
[----:B-1----:R-:W-:-:S03]  /*0240*/  @!P0 IMAD.WIDE.U32 R18, R31, 0x4, R18 ;  /* 0x000000041f128825 */ /* 0x002fc600078e0012 */
[----:B------:R-:W3:Y:S04]  /*0250*/  LDG.E.CONSTANT R25, desc[UR6][R20.64+0xc40] ;  /* 0x000c400614197981 */ /* 0x000ee8000c1e9900 */
[----:B------:R-:W4:Y:S04]  /*0260*/  LDG.E.CONSTANT R27, desc[UR6][R20.64+0x1880] ;  /* 0x00188006141b7981 */ /* 0x000f28000c1e9900 */
[----:B------:R-:W5:Y:S04]  /*0270*/  LDG.E.CONSTANT R29, desc[UR6][R20.64+0x24c0] ;  /* 0x0024c006141d7981 */ /* 0x000f68000c1e9900 */
[----:B------:R-:W5:Y:S04]  /*0280*/  LDG.E.CONSTANT R31, desc[UR6][R20.64+0x3100] ;  /* 0x00310006141f7981 */ /* 0x000f68000c1e9900 */
[----:B------:R-:W5:Y:S04]  /*0290*/  LDG.E.CONSTANT R33, desc[UR6][R20.64+0x3d40] ;  /* 0x003d400614217981 */ /* 0x000f68000c1e9900 */
[----:B------:R-:W5:Y:S04]  /*02a0*/  LDG.E.CONSTANT R35, desc[UR6][R20.64+0x4980] ;  /* 0x0049800614237981 */ /* 0x000f68000c1e9900 */
[----:B------:R0:W5:Y:S04]  /*02b0*/  LDG.E.CONSTANT R37, desc[UR6][R20.64+0x55c0] ;  /* 0x0055c00614257981 */ /* 0x000168000c1e9900 */
[----:B------:R-:W5:Y:S01]  /*02c0*/  @!P0 LDG.E.CONSTANT R18, desc[UR6][R18.64] ;  /* 0x0000000612128981 */ /* 0x000f62000c1e9900 */
[----:B------:R-:W1:Y:S01]  /*02d0*/  S2UR UR5, SR_CgaCtaId ;  /* 0x00000000000579c3 */ /* 0x000e620000008800 */
[----:B------:R-:W-:Y:S01]  /*02e0*/  UMOV UR4, 0x400 ;  /* 0x0000040000047882 */ /* 0x000fe20000000000 */
[----:B------:R-:W-:Y:S01]  /*02f0*/  MOV R4, R42 ;  /* 0x0000002a00047202 */ /* 0x000fe20000000f00 */
[----:B------:R-:W-:-:S04]  /*0300*/  UIADD3 UR4, UPT, UPT, UR4, 0x3100, URZ ;  /* 0x0000310004047890 */ /* 0x000fc8000fffe0ff */
[----:B-1----:R-:W-:-:S03]  /*0310*/  ULEA UR4, UR5, UR4, 0x18 ;  /* 0x0000000405047291 */ /* 0x002fc6000f8ec0ff */
[----:B------:R-:W-:-:S03]  /*0320*/  UMOV UR5, 0x620 ;  /* 0x0000062000057882 */ /* 0x000fc60000000000 */
[----:B0-----:R-:W-:Y:S01]  /*0330*/  @!P0 LEA R21, R2, UR4, 0x2 ;  /* 0x0000000402158c11 */ /* 0x001fe2000f8e10ff */
[----:B------:R-:W-:Y:S01]  /*0340*/  UIADD3 UR4, UPT, UPT, UR4, 0x100, URZ ;  /* 0x0000010004047890 */ /* 0x000fe2000fffe0ff */
[----:B--2---:R0:W-:Y:S04]  /*0350*/  STS [R42], R23 ;  /* 0x000000172a007388 */ /* 0x0041e80000000800 */
[----:B---3--:R0:W-:Y:S04]  /*0360*/  STS [R42+0x620], R25 ;  /* 0x000620192a007388 */ /* 0x0081e80000000800 */
[----:B----4-:R0:W-:Y:S04]  /*0370*/  STS [R42+0xc40], R27 ;  /* 0x000c401b2a007388 */ /* 0x0101e80000000800 */
[----:B-----5:R0:W-:Y:S04]  /*0380*/  STS [R42+0x1260], R29 ;  /* 0x0012601d2a007388 */ /* 0x0201e80000000800 */
[----:B------:R0:W-:Y:S04]  /*0390*/  STS [R42+0x1880], R31 ;  /* 0x0018801f2a007388 */ /* 0x0001e80000000800 */
[----:B------:R0:W-:Y:S04]  /*03a0*/  STS [R42+0x1ea0], R33 ;  /* 0x001ea0212a007388 */ /* 0x0001e80000000800 */
[----:B------:R0:W-:Y:S04]  /*03b0*/  STS [R42+0x24c0], R35 ;  /* 0x0024c0232a007388 */ /* 0x0001e80000000800 */
[----:B------:R0:W-:Y:S04]  /*03c0*/  STS [R42+0x2ae0], R37 ;  /* 0x002ae0252a007388 */ /* 0x0001e80000000800 */
[----:B------:R0:W-:Y:S01]  /*03d0*/  @!P0 STS [R21], R18 ;  /* 0x0000001215008388 */ /* 0x0001e20000000800 */
[----:B------:R-:W-:Y:S06]  /*03e0*/  BAR.SYNC.DEFER_BLOCKING 0x0 ;  /* 0x0000000000007b1d */ /* 0x000fec0000010000 */
.L_x_0:
[----:B------:R-:W-:Y:S01]  /*03f0*/  LDS R6, [R4] ;  /* 0x0000000004067984 */ /* 0x000fe20000000800 */
[----:B------:R-:W-:-:S03]  /*0400*/  UIADD3 UR5, UPT, UPT, UR5, 0xc40, URZ ;  /* 0x00000c4005057890 */ /* 0x000fc6000fffe0ff */
[----:B0-----:R-:W0:Y:S01]  /*0410*/  LDS.64 R28, [UR4] ;  /* 0x00000004ff1c7984 */ /* 0x001e220008000a00 */
[----:B------:R-:W-:-:S03]  /*0420*/  UISETP.NE.AND UP0, UPT, UR5, 0x3720, UPT ;  /* 0x000037200500788c */ /* 0x000fc6000bf05270 */
[----:B------:R-:W1:Y:S04]  /*0430*/  LDS.64 R30, [UR4+0x80] ;  /* 0x00008004ff1e7984 */ /* 0x000e680008000a00 */
[----:B------:R-:W2:Y:S04]  /*0440*/  LDS.64 R34, [UR4+-0xe0] ;  /* 0xffff2004ff227984 */ /* 0x000ea80008000a00 */
[----:B------:R-:W3:Y:S04]  /*0450*/  LDS.64 R24, [UR4+-0x100] ;  /* 0xffff0004ff187984 */ /* 0x000ee80008000a00 */
[----:B------:R-:W4:Y:S04]  /*0460*/  LDS.64 R26, [UR4+-0x80] ;  /* 0xffff8004ff1a7984 */ /* 0x000f280008000a00 */
[----:B------:R-:W5:Y:S04]  /*0470*/  LDS.64 R32, [UR4+-0x60] ;  /* 0xffffa004ff207984 */ /* 0x000f680008000a00 */
[----:B------:R0:W5:Y:S04]  /*0480*/  LDS R8, [R4+0x620] ;  /* 0x0006200004087984 */ /* 0x0001680000000800 */
[----:B------:R-:W5:Y:S04]  /*0490*/  LDS.64 R18, [UR4+0x20] ;  /* 0x00002004ff127984 */ /* 0x000f680008000a00 */
[----:B------:R-:W5:Y:S01]  /*04a0*/  LDS.64 R20, [UR4+0xa0] ;  /* 0x0000a004ff147984 */ /* 0x000f620008000a00 */
[----:B0-----:R-:W-:-:S03]  /*04b0*/  IADD3 R4, PT, PT, R4, 0xc40, RZ ;  /* 0x00000c4004047810 */ /* 0x001fc60007ffe0ff */
[----:B------:R-:W0:Y:S01]  /*04c0*/  LDS.64 R22, [UR4+-0xc0] ;  /* 0xffff4004ff167984 */ /* 0x000e220008000a00 */
[----:B------:R-:W-:-:S03]  /*04d0*/  FFMA R28, R6, R28, R13 ;  /* 0x0000001c061c7223 */ /* 0x000fc6000000000d */
[----:B------:R-:W0:Y:S01]  /*04e0*/  LDS.64 R36, [UR4+0xe0] ;  /* 0x0000e004ff247984 */ /* 0x000e220008000a00 */
[C---:B-1----:R-:W-:Y:S01]  /*04f0*/  FFMA R30, R6.reuse, R30, R11 ;  /* 0x0000001e061e7223 */ /* 0x042fe2000000000b */
[C---:B--2---:R-:W-:Y:S01]  /*0500*/  FFMA R34, R6.reuse, R34, R9 ;  /* 0x0000002206227223 */ /* 0x044fe20000000009 */
[C---:B---3--:R-:W-:Y:S01]  /*0510*/  FFMA R17, R6.reuse, R24, R17 ;  /* 0x0000001806117223 */ /* 0x048fe20000000011 */
[C---:B----4-:R-:W-:Y:S01]  /*0520*/  FFMA R15, R6.reuse, R26, R15 ;  /* 0x0000001a060f7223 */ /* 0x050fe2000000000f */
[----:B-----5:R-:W-:Y:S02]  /*0530*/  FFMA R7, R6, R32, R7 ;  /* 0x0000002006077223 */ /* 0x020fe40000000007 */
[C---:B------:R-:W-:Y:S01]  /*0540*/  FFMA R17, R8.reuse, R25, R17 ;  /* 0x0000001908117223 */ /* 0x040fe20000000011 */
[C---:B------:R-:W-:Y:S01]  /*0550*/  FFMA R15, R8.reuse, R27, R15 ;  /* 0x0000001b080f7223 */ /* 0x040fe2000000000f */
[C---:B------:R-:W-:Y:S01]  /*0560*/  FFMA R13, R8.reuse, R29, R28 ;  /* 0x0000001d080d7223 */ /* 0x040fe2000000001c */
[C---:B------:R-:W-:Y:S01]  /*0570*/  FFMA R11, R8.reuse, R31, R30 ;  /* 0x0000001f080b7223 */ /* 0x040fe2000000001e */
[C---:B------:R-:W-:Y:S01]  /*0580*/  FFMA R9, R8.reuse, R35, R34 ;  /* 0x0000002308097223 */ /* 0x040fe20000000022 */
[----:B------:R-:W-:Y:S01]  /*0590*/  FFMA R7, R8, R33, R7 ;  /* 0x0000002108077223 */ /* 0x000fe20000000007 */
[----:B------:R-:W1:Y:S01]  /*05a0*/  LDS.64 R24, [UR4+-0x40] ;  /* 0xffffc004ff187984 */ /* 0x000e620008000a00 */
[C---:B------:R-:W-:Y:S01]  /*05b0*/  FFMA R5, R6.reuse, R18, R5 ;  /* 0x0000001206057223 */ /* 0x040fe20000000005 */
[----:B------:R-:W-:-:S02]  /*05c0*/  FFMA R20, R6, R20, R3 ;  /* 0x0000001406147223 */ /* 0x000fc40000000003 */
[----:B------:R-:W2:Y:S01]  /*05d0*/  LDS.64 R26, [UR4+0x40] ;  /* 0x00004004ff1a7984 */ /* 0x000ea20008000a00 */
[----:B------:R-:W-:Y:S01]  /*05e0*/  FFMA R5, R8, R19, R5 ;  /* 0x0000001308057223 */ /* 0x000fe20000000005 */
[----:B0-----:R-:W-:Y:S01]  /*05f0*/  FFMA R22, R6, R22, R39 ;  /* 0x0000001606167223 */ /* 0x001fe20000000027 */
[C---:B------:R-:W-:Y:S01]  /*0600*/  FFMA R3, R8.reuse, R21, R20 ;  /* 0x0000001508037223 */ /* 0x040fe20000000014 */
[----:B------:R-:W0:Y:S02]  /*0610*/  LDS.64 R28, [UR4+0xc0] ;  /* 0x0000c004ff1c7984 */ /* 0x000e240008000a00 */
[----:B------:R-:W-:Y:S01]  /*0620*/  FFMA R39, R8, R23, R22 ;  /* 0x0000001708277223 */ /* 0x000fe20000000016 */
[----:B------:R-:W-:Y:S01]  /*0630*/  FFMA R16, R6, R36, R16 ;  /* 0x0000002406107223 */ /* 0x000fe20000000010 */
[----:B------:R-:W3:Y:S03]  /*0640*/  LDS.64 R30, [UR4+-0xa0] ;  /* 0xffff6004ff1e7984 */ /* 0x000ee60008000a00 */
[----:B------:R-:W-:Y:S01]  /*0650*/  FFMA R16, R8, R37, R16 ;  /* 0x0000002508107223 */ /* 0x000fe20000000010 */
[----:B------:R-:W4:Y:S04]  /*0660*/  LDS.64 R32, [UR4+-0x20] ;  /* 0xffffe004ff207984 */ /* 0x000f280008000a00 */
[----:B------:R-:W5:Y:S01]  /*0670*/  LDS.64 R34, [UR4+0x60] ;  /* 0x00006004ff227984 */ /* 0x000f620008000a00 */
[----:B------:R-:W-:Y:S01]  /*0680*/  UIADD3 UR4, UPT, UPT, UR4, 0x8, URZ ;  /* 0x0000000804047890 */ /* 0x000fe2000fffe0ff */
[C---:B-1----:R-:W-:Y:S01]  /*0690*/  FFMA R41, R6.reuse, R24, R41 ;  /* 0x0000001806297223 */ /* 0x042fe20000000029 */
[----:B--2---:R-:W-:-:S03]  /*06a0*/  FFMA R26, R6, R26, R43 ;  /* 0x0000001a061a7223 */ /* 0x004fc6000000002b */
[----:B------:R-:W-:Y:S01]  /*06b0*/  FFMA R41, R8, R25, R41 ;  /* 0x0000001908297223 */ /* 0x000fe20000000029 */
[----:B0-----:R-:W-:Y:S01]  /*06c0*/  FFMA R28, R6, R28, R45 ;  /* 0x0000001c061c7223 */ /* 0x001fe2000000002d */
[----:B------:R-:W-:Y:S01]  /*06d0*/  FFMA R43, R8, R27, R26 ;  /* 0x0000001b082b7223 */ /* 0x000fe2000000001a */
[----:B---3--:R-:W-:Y:S02]  /*06e0*/  FFMA R10, R6, R30, R10 ;  /* 0x0000001e060a7223 */ /* 0x008fe4000000000a */
[----:B------:R-:W-:Y:S01]  /*06f0*/  FFMA R45, R8, R29, R28 ;  /* 0x0000001d082d7223 */ /* 0x000fe2000000001c */
[----:B----4-:R-:W-:Y:S01]  /*0700*/  FFMA R19, R6, R32, R12 ;  /* 0x0000002006137223 */ /* 0x010fe2000000000c */
[----:B------:R-:W-:Y:S01]  /*0710*/  FFMA R10, R8, R31, R10 ;  /* 0x0000001f080a7223 */ /* 0x000fe2000000000a */
[----:B-----5:R-:W-:Y:S02]  /*0720*/  FFMA R14, R6, R34, R14 ;  /* 0x00000022060e7223 */ /* 0x020fe4000000000e */
[----:B------:R-:W-:-:S02]  /*0730*/  FFMA R12, R8, R33, R19 ;  /* 0x00000021080c7223 */ /* 0x000fc40000000013 */
[----:B------:R-:W-:Y:S01]  /*0740*/  FFMA R14, R8, R35, R14 ;  /* 0x00000023080e7223 */ /* 0x000fe2000000000e */
[----:B------:R-:W-:Y:S06]  /*0750*/  BRA.U UP0, `(.L_x_0) ;  /* 0xfffffffd00247547 */ /* 0x000fec000b83ffff */
[----:B------:R-:W-:-:S04]  /*0760*/  IADD3 R38, PT, PT, R38, 0x1, RZ ;  /* 0x0000000126267810 */ /* 0x000fc80007ffe0ff */
[----:B------:R-:W-:-:S13]  /*0770*/  ISETP.NE.AND P0, PT, R38, 0x40, PT ;  /* 0x000000402600780c */ /* 0x000fda0003f05270 */
[----:B------:R-:W-:Y:S05]  /*0780*/  @P0 BRA `(.L_x_1) ;  /* 0xfffffff8008c0947 */ /* 0x000fea000383ffff */
[----:B------:R-:W0:Y:S01]  /*0790*/  LDC.64 R18, c[0x0][0x390] ;  /* 0x0000e400ff127b82 */ /* 0x000e220000000a00 */
[----:B------:R-:W-:-:S05]  /*07a0*/  SHF.R.U32.HI R21, RZ, 0x1, R0 ;  /* 0x00000001ff157819 */ /* 0x000fca0000011600 */
[----:B------:R-:W-:-:S04]  /*07b0*/  IMAD R21, R21, 0x3100, R44 ;  /* 0x0000310015157824 */ /* 0x000fc800078e022c */
[----:B0-----:R-:W-:-:S05]  /*07c0*/  IMAD.WIDE.U32 R18, R21, 0x4, R18 ;  /* 0x0000000415127825 */ /* 0x001fca00078e0012 */
[----:B------:R-:W-:Y:S04]  /*07d0*/  STG.E desc[UR6][R18.64], R17 ;  /* 0x0000001112007986 */ /* 0x000fe8000c101906 */
        /* <DEDUP_REMOVED lines=14> */
[----:B------:R-:W-:Y:S01]  /*08c0*/  STG.E desc[UR6][R18.64+0xb7c0], R16 ;  /* 0x00b7c01012007986 */ /* 0x000fe2000c101906 */
[----:B------:R-:W-:Y:S05]  /*08d0*/  EXIT ;  /* 0x000000000000794d */ /* 0x000fea0003800000 */
.L_x_2:
[----:B------:R-:W-:-:S00]  /*08e0*/  BRA `(.L_x_2) ;  /* 0xfffffffc00fc7947 */ /* 0x000fc0000383ffff */
[----:B------:R-:W-:-:S00]  /*08f0*/  NOP ;  /* 0x0000000000007918 */ /* 0x000fc00000000000 */
        /* <DEDUP_REMOVED lines=8> */
.L_x_3:


//--------------------- .nv.shared.candidate1     --------------------------
	.section	.nv.shared.candidate1,"aw",@nobits
	.sectionflags	@""
	.align	4
.nv.shared.candidate1:
	.zero		14080


//--------------------- .nv.shared.reserved.0     --------------------------
	.section	.nv.shared.reserved.0,"aw",@nobits
	.weak		__nv_reservedSMEM_offset_0_alias
	.size		__nv_reservedSMEM_offset_0_alias, 0, 64
	.other		__nv_reservedSMEM_offset_0_alias,@"STO_CUDA_RESERVED_SHARED STV_DEFAULT"
__nv_reservedSMEM_offset_0_alias:
	.zero		0
	.zero		64


//--------------------- .nv.constant0.candidate1  --------------------------
	.section	.nv.constant0.candidate1,"a",@progbits
	.sectionflags	@""
	.align	4
.nv.constant0.candidate1:
	.zero		920


//--------------------- SYMBOLS --------------------------

	.type		.nv.reservedSmem.offset0,@object
	.size		.nv.reservedSmem.offset0,0x4
	.type		.nv.reservedSmem.cap,@object
	.size		.nv.reservedSmem.cap,0x4
